//
// Generated by NVIDIA NVVM Compiler
//
// Compiler Build ID: CL-36424714
// Cuda compilation tools, release 13.0, V13.0.88
// Based on NVVM 20.0.0
//

.version 9.0
.target sm_100
.address_size 64

	// .globl	_Z6vecAddPdS_S_ii

.visible .entry _Z6vecAddPdS_S_ii(
	.param .u64 .ptr .align 1 _Z6vecAddPdS_S_ii_param_0,
	.param .u64 .ptr .align 1 _Z6vecAddPdS_S_ii_param_1,
	.param .u64 .ptr .align 1 _Z6vecAddPdS_S_ii_param_2,
	.param .u32 _Z6vecAddPdS_S_ii_param_3,
	.param .u32 _Z6vecAddPdS_S_ii_param_4
)
{
	.reg .pred 	%p<2>;
	.reg .b32 	%r<8>;
	.reg .b64 	%rd<11>;
	.reg .b64 	%fd<4>;

	ld.param.u64 	%rd1, [_Z6vecAddPdS_S_ii_param_0];
	ld.param.u64 	%rd2, [_Z6vecAddPdS_S_ii_param_1];
	ld.param.u64 	%rd3, [_Z6vecAddPdS_S_ii_param_2];
	ld.param.u32 	%r2, [_Z6vecAddPdS_S_ii_param_3];
	ld.param.u32 	%r3, [_Z6vecAddPdS_S_ii_param_4];
	mov.u32 	%r4, %ctaid.x;
	mov.u32 	%r5, %ntid.x;
	mov.u32 	%r6, %tid.x;
	mad.lo.s32 	%r7, %r4, %r5, %r6;
	add.s32 	%r1, %r7, %r3;
	setp.ge.s32 	%p1, %r1, %r2;
	@%p1 bra 	$L__BB0_2;
	cvta.to.global.u64 	%rd4, %rd1;
	cvta.to.global.u64 	%rd5, %rd2;
	cvta.to.global.u64 	%rd6, %rd3;
	mul.wide.s32 	%rd7, %r1, 8;
	add.s64 	%rd8, %rd4, %rd7;
	ld.global.f64 	%fd1, [%rd8];
	add.s64 	%rd9, %rd5, %rd7;
	ld.global.f64 	%fd2, [%rd9];
	add.f64 	%fd3, %fd1, %fd2;
	add.s64 	%rd10, %rd6, %rd7;
	st.global.f64 	[%rd10], %fd3;
$L__BB0_2:
	ret;

}


// ===== COMPILED SASS (sm_100) =====

	.target	sm_100

	.elftype	@"ET_EXEC"


//--------------------- .note.nv.tkinfo           --------------------------
	.section	.note.nv.tkinfo,"",@"SHT_NOTE"
	.sectionflags	@"SHF_NOTE_NV_TKINFO"
	.tkinfo
        /*0018*/ 	.word	0x00000002
        /*0030*/ 	.string	""
        /*0030*/ 	.string	"ptxas"
        /*0030*/ 	.string	"Cuda compilation tools, release 13.0, V13.0.88"
        /*0030*/ 	.string	"Build cuda_13.0.r13.0/compiler.36424714_0"
        /*0030*/ 	.string	"-arch sm_100 -m 64 "



//--------------------- .note.nv.cuinfo           --------------------------
	.section	.note.nv.cuinfo,"",@"SHT_NOTE"
	.sectionflags	@"SHF_NOTE_NV_CUINFO"
        /*0018*/ 	.short	0x0002
        /*001a*/ 	.short	0x0064
        /*001c*/ 	.short	0x0082
	.zero		2


//--------------------- .nv.info                  --------------------------
	.section	.nv.info,"",@"SHT_CUDA_INFO"
	.align	4


	//----- nvinfo : EIATTR_REGCOUNT
	.align		4
        /*0000*/ 	.byte	0x04, 0x2f
        /*0002*/ 	.short	(.L_1 - .L_0)
	.align		4
.L_0:
        /*0004*/ 	.word	index@(_Z6vecAddPdS_S_ii)
        /*0008*/ 	.word	0x0000000e


	//----- nvinfo : EIATTR_FRAME_SIZE
	.align		4
.L_1:
        /*000c*/ 	.byte	0x04, 0x11
        /*000e*/ 	.short	(.L_3 - .L_2)
	.align		4
.L_2:
        /*0010*/ 	.word	index@(_Z6vecAddPdS_S_ii)
        /*0014*/ 	.word	0x00000000


	//----- nvinfo : EIATTR_MIN_STACK_SIZE
	.align		4
.L_3:
        /*0018*/ 	.byte	0x04, 0x12
        /*001a*/ 	.short	(.L_5 - .L_4)
	.align		4
.L_4:
        /*001c*/ 	.word	index@(_Z6vecAddPdS_S_ii)
        /*0020*/ 	.word	0x00000000
.L_5:


//--------------------- .nv.compat                --------------------------
	.section	.nv.compat,"",@"SHT_CUDA_COMPAT_INFO"
	.align	4
        /*0000*/ 	.byte	0x02, 0x09, 0x00, 0x00, 0x02, 0x02, 0x01, 0x00, 0x02, 0x05, 0x05, 0x00, 0x03, 0x07, 0x01, 0x01
        /*0010*/ 	.byte	0x02, 0x03, 0x00, 0x00, 0x02, 0x06, 0x01, 0x00, 0x04, 0x0b, 0x08, 0x00, 0x01, 0x00, 0x00, 0x00
        /*0020*/ 	.byte	0x00, 0x00, 0x00, 0x00


//--------------------- .nv.info._Z6vecAddPdS_S_ii --------------------------
	.section	.nv.info._Z6vecAddPdS_S_ii,"",@"SHT_CUDA_INFO"
	.sectionflags	@""
	.align	4


	//----- nvinfo : EIATTR_CUDA_API_VERSION
	.align		4
        /*0000*/ 	.byte	0x04, 0x37
        /*0002*/ 	.short	(.L_7 - .L_6)
.L_6:
        /*0004*/ 	.word	0x00000082


	//----- nvinfo : EIATTR_KPARAM_INFO
	.align		4
.L_7:
        /*0008*/ 	.byte	0x04, 0x17
        /*000a*/ 	.short	(.L_9 - .L_8)
.L_8:
        /*000c*/ 	.word	0x00000000
        /*0010*/ 	.short	0x0004
        /*0012*/ 	.short	0x001c
        /*0014*/ 	.byte	0x00, 0xf0, 0x11, 0x00


	//----- nvinfo : EIATTR_KPARAM_INFO
	.align		4
.L_9:
        /*0018*/ 	.byte	0x04, 0x17
        /*001a*/ 	.short	(.L_11 - .L_10)
.L_10:
        /*001c*/ 	.word	0x00000000
        /*0020*/ 	.short	0x0003
        /*0022*/ 	.short	0x0018
        /*0024*/ 	.byte	0x00, 0xf0, 0x11, 0x00


	//----- nvinfo : EIATTR_KPARAM_INFO
	.align		4
.L_11:
        /*0028*/ 	.byte	0x04, 0x17
        /*002a*/ 	.short	(.L_13 - .L_12)
.L_12:
        /*002c*/ 	.word	0x00000000
        /*0030*/ 	.short	0x0002
        /*0032*/ 	.short	0x0010
        /*0034*/ 	.byte	0x00, 0xf5, 0x21, 0x00


	//----- nvinfo : EIATTR_KPARAM_INFO
	.align		4
.L_13:
        /*0038*/ 	.byte	0x04, 0x17
        /*003a*/ 	.short	(.L_15 - .L_14)
.L_14:
        /*003c*/ 	.word	0x00000000
        /*0040*/ 	.short	0x0001
        /*0042*/ 	.short	0x0008
        /*0044*/ 	.byte	0x00, 0xf5, 0x21, 0x00


	//----- nvinfo : EIATTR_KPARAM_INFO
	.align		4
.L_15:
        /*0048*/ 	.byte	0x04, 0x17
        /*004a*/ 	.short	(.L_17 - .L_16)
.L_16:
        /*004c*/ 	.word	0x00000000
        /*0050*/ 	.short	0x0000
        /*0052*/ 	.short	0x0000
        /*0054*/ 	.byte	0x00, 0xf5, 0x21, 0x00


	//----- nvinfo : EIATTR_SPARSE_MMA_MASK
	.align		4
.L_17:
        /*0058*/ 	.byte	0x03, 0x50
        /*005a*/ 	.short	0x0000


	//----- nvinfo : EIATTR_MAXREG_COUNT
	.align		4
        /*005c*/ 	.byte	0x03, 0x1b
        /*005e*/ 	.short	0x00ff


	//----- nvinfo : EIATTR_MERCURY_ISA_VERSION
	.align		4
        /*0060*/ 	.byte	0x03, 0x5f
        /*0062*/ 	.short	0x0101


	//----- nvinfo : EIATTR_VRC_CTA_INIT_COUNT
	.align		4
        /*0064*/ 	.byte	0x02, 0x4a
	.zero		1
	.zero		1


	//----- nvinfo : EIATTR_EXIT_INSTR_OFFSETS
	.align		4
        /*0068*/ 	.byte	0x04, 0x1c
        /*006a*/ 	.short	(.L_19 - .L_18)


	//   ....[0]....
.L_18:
        /*006c*/ 	.word	0x00000080


	//   ....[1]....
        /*0070*/ 	.word	0x00000140


	//----- nvinfo : EIATTR_CBANK_PARAM_SIZE
	.align		4
.L_19:
        /*0074*/ 	.byte	0x03, 0x19
        /*0076*/ 	.short	0x0020


	//----- nvinfo : EIATTR_PARAM_CBANK
	.align		4
        /*0078*/ 	.byte	0x04, 0x0a
        /*007a*/ 	.short	(.L_21 - .L_20)
	.align		4
.L_20:
        /*007c*/ 	.word	index@(.nv.constant0._Z6vecAddPdS_S_ii)
        /*0080*/ 	.short	0x0380
        /*0082*/ 	.short	0x0020


	//----- nvinfo : EIATTR_SW_WAR
	.align		4
.L_21:
        /*0084*/ 	.byte	0x04, 0x36
        /*0086*/ 	.short	(.L_23 - .L_22)
.L_22:
        /*0088*/ 	.word	0x00000008
.L_23:


//--------------------- .nv.callgraph             --------------------------
	.section	.nv.callgraph,"",@"SHT_CUDA_CALLGRAPH"
	.align	4
	.sectionentsize	8
	.align		4
        /*0000*/ 	.word	0x00000000
	.align		4
        /*0004*/ 	.word	0xffffffff
	.align		4
        /*0008*/ 	.word	0x00000000
	.align		4
        /*000c*/ 	.word	0xfffffffe
	.align		4
        /*0010*/ 	.word	0x00000000
	.align		4
        /*0014*/ 	.word	0xfffffffd
	.align		4
        /*0018*/ 	.word	0x00000000
	.align		4
        /*001c*/ 	.word	0xfffffffc


//--------------------- .text._Z6vecAddPdS_S_ii   --------------------------
	.section	.text._Z6vecAddPdS_S_ii,"ax",@progbits
	.align	128
        .global         _Z6vecAddPdS_S_ii
        .type           _Z6vecAddPdS_S_ii,@function
        .size           _Z6vecAddPdS_S_ii,(.L_x_1 - _Z6vecAddPdS_S_ii)
        .other          _Z6vecAddPdS_S_ii,@"STO_CUDA_ENTRY STV_DEFAULT"
_Z6vecAddPdS_S_ii:
.text._Z6vecAddPdS_S_ii:
[----:B------:R-:W-:Y:S01]  /*0000*/  LDC R1, c[0x0][0x37c] ;  /* 0x0000df00ff017b82 */ /* 0x000fe20000000800 */
[----:B------:R-:W0:Y:S07]  /*0010*/  S2R R3, SR_TID.X ;  /* 0x0000000000037919 */ /* 0x000e2e0000002100 */
[----:B------:R-:W0:Y:S01]  /*0020*/  S2UR UR4, SR_CTAID.X ;  /* 0x00000000000479c3 */ /* 0x000e220000002500 */
[----:B------:R-:W1:Y:S07]  /*0030*/  LDCU.64 UR6, c[0x0][0x398] ;  /* 0x00007300ff0677ac */ /* 0x000e6e0008000a00 */
[----:B------:R-:W0:Y:S02]  /*0040*/  LDC R0, c[0x0][0x360] ;  /* 0x0000d800ff007b82 */ /* 0x000e240000000800 */
[----:B0-----:R-:W-:-:S05]  /*0050*/  IMAD R0, R0, UR4, R3 ;  /* 0x0000000400007c24 */ /* 0x001fca000f8e0203 */
[----:B-1----:R-:W-:-:S04]  /*0060*/  IADD3 R11, PT, PT, R0, UR7, RZ ;  /* 0x00000007000b7c10 */ /* 0x002fc8000fffe0ff */
[----:B------:R-:W-:-:S13]  /*0070*/  ISETP.GE.AND P0, PT, R11, UR6, PT ;  /* 0x000000060b007c0c */ /* 0x000fda000bf06270 */
[----:B------:R-:W-:Y:S05]  /*0080*/  @P0 EXIT ;  /* 0x000000000000094d */ /* 0x000fea0003800000 */
[----:B------:R-:W0:Y:S01]  /*0090*/  LDC.64 R2, c[0x0][0x380] ;  /* 0x0000e000ff027b82 */ /* 0x000e220000000a00 */
[----:B------:R-:W1:Y:S07]  /*00a0*/  LDCU.64 UR4, c[0x0][0x358] ;  /* 0x00006b00ff0477ac */ /* 0x000e6e0008000a00 */
[----:B------:R-:W2:Y:S08]  /*00b0*/  LDC.64 R4, c[0x0][0x388] ;  /* 0x0000e200ff047b82 */ /* 0x000eb00000000a00 */
[----:B------:R-:W3:Y:S01]  /*00c0*/  LDC.64 R8, c[0x0][0x390] ;  /* 0x0000e400ff087b82 */ /* 0x000ee20000000a00 */
[----:B0-----:R-:W-:-:S06]  /*00d0*/  IMAD.WIDE R2, R11, 0x8, R2 ;  /* 0x000000080b027825 */ /* 0x001fcc00078e0202 */
[----:B-1----:R-:W4:Y:S01]  /*00e0*/  LDG.E.64 R2, desc[UR4][R2.64] ;  /* 0x0000000402027981 */ /* 0x002f22000c1e1b00 */
[----:B--2---:R-:W-:-:S06]  /*00f0*/  IMAD.WIDE R4, R11, 0x8, R4 ;  /* 0x000000080b047825 */ /* 0x004fcc00078e0204 */
[----:B------:R-:W4:Y:S01]  /*0100*/  LDG.E.64 R4, desc[UR4][R4.64] ;  /* 0x0000000404047981 */ /* 0x000f22000c1e1b00 */
[----:B---3--:R-:W-:Y:S01]  /*0110*/  IMAD.WIDE R8, R11, 0x8, R8 ;  /* 0x000000080b087825 */ /* 0x008fe200078e0208 */
[----:B----4-:R-:W-:-:S07]  /*0120*/  DADD R6, R2, R4 ;  /* 0x0000000002067229 */ /* 0x010fce0000000004 */
[----:B------:R-:W-:Y:S01]  /*0130*/  STG.E.64 desc[UR4][R8.64], R6 ;  /* 0x0000000608007986 */ /* 0x000fe2000c101b04 */
[----:B------:R-:W-:Y:S05]  /*0140*/  EXIT ;  /* 0x000000000000794d */ /* 0x000fea0003800000 */
.L_x_0:
[----:B------:R-:W-:-:S00]  /*0150*/  BRA `(.L_x_0) ;  /* 0xfffffffc00fc7947 */ /* 0x000fc0000383ffff */
[----:B------:R-:W-:-:S00]  /*0160*/  NOP ;  /* 0x0000000000007918 */ /* 0x000fc00000000000 */
        /* <DEDUP_REMOVED lines=9> */
.L_x_1:


//--------------------- .nv.shared.reserved.0     --------------------------
	.section	.nv.shared.reserved.0,"aw",@nobits
	.weak		__nv_reservedSMEM_offset_0_alias
	.size		__nv_reservedSMEM_offset_0_alias, 0, 64
	.other		__nv_reservedSMEM_offset_0_alias,@"STO_CUDA_RESERVED_SHARED STV_DEFAULT"
__nv_reservedSMEM_offset_0_alias:
	.zero		0
	.zero		64


//--------------------- .nv.constant0._Z6vecAddPdS_S_ii --------------------------
	.section	.nv.constant0._Z6vecAddPdS_S_ii,"a",@progbits
	.sectionflags	@""
	.align	4
.nv.constant0._Z6vecAddPdS_S_ii:
	.zero		928


//--------------------- SYMBOLS --------------------------

	.type		.nv.reservedSmem.offset0,@object
	.size		.nv.reservedSmem.offset0,0x4
